	.headerflags	@"EF_CUDA_TEXMODE_UNIFIED EF_CUDA_64BIT_ADDRESS EF_CUDA_ACCELERATORS EF_CUDA_SM90 EF_CUDA_VIRTUAL_SM(EF_CUDA_SM90)"
	.elftype	@"ET_EXEC"


//--------------------- .nv.info                  --------------------------
	.section	.nv.info,"",@"SHT_CUDA_INFO"
	.align	4


	//----- nvinfo : EIATTR_REGCOUNT
	.align		4
        /*0000*/ 	.byte	0x04, 0x2f
        /*0002*/ 	.short	(.L_1 - .L_0)
	.align		4
.L_0:
        /*0004*/ 	.word	index@(triton_mm)
        /*0008*/ 	.word	0x00000072


	//----- nvinfo : EIATTR_MIN_STACK_SIZE
	.align		4
.L_1:
        /*000c*/ 	.byte	0x04, 0x12
        /*000e*/ 	.short	(.L_3 - .L_2)
	.align		4
.L_2:
        /*0010*/ 	.word	index@(triton_mm)
        /*0014*/ 	.word	0x00000000


	//----- nvinfo : EIATTR_FRAME_SIZE
	.align		4
.L_3:
        /*0018*/ 	.byte	0x04, 0x11
        /*001a*/ 	.short	(.L_5 - .L_4)
	.align		4
.L_4:
        /*001c*/ 	.word	index@(triton_mm)
        /*0020*/ 	.word	0x00000000


	//----- nvinfo : EIATTR_MIN_STACK_SIZE
	.align		4
.L_5:
        /*0024*/ 	.byte	0x04, 0x12
        /*0026*/ 	.short	(.L_7 - .L_6)
	.align		4
.L_6:
        /*0028*/ 	.word	index@(triton_mm)
        /*002c*/ 	.word	0x00000000
.L_7:


//--------------------- .nv.info.triton_mm        --------------------------
	.section	.nv.info.triton_mm,"",@"SHT_CUDA_INFO"
	.sectionflags	@""
	.align	4


	//----- nvinfo : EIATTR_CUDA_API_VERSION
	.align		4
        /*0000*/ 	.byte	0x04, 0x37
        /*0002*/ 	.short	(.L_9 - .L_8)
.L_8:
        /*0004*/ 	.word	0x0000007c


	//----- nvinfo : EIATTR_KPARAM_INFO
	.align		4
.L_9:
        /*0008*/ 	.byte	0x04, 0x17
        /*000a*/ 	.short	(.L_11 - .L_10)
.L_10:
        /*000c*/ 	.word	0x00000000
        /*0010*/ 	.short	0x0004
        /*0012*/ 	.short	0x001c
        /*0014*/ 	.byte	0x00, 0xf0, 0x11, 0x00


	//----- nvinfo : EIATTR_KPARAM_INFO
	.align		4
.L_11:
        /*0018*/ 	.byte	0x04, 0x17
        /*001a*/ 	.short	(.L_13 - .L_12)
.L_12:
        /*001c*/ 	.word	0x00000000
        /*0020*/ 	.short	0x0003
        /*0022*/ 	.short	0x0018
        /*0024*/ 	.byte	0x00, 0xf0, 0x11, 0x00


	//----- nvinfo : EIATTR_KPARAM_INFO
	.align		4
.L_13:
        /*0028*/ 	.byte	0x04, 0x17
        /*002a*/ 	.short	(.L_15 - .L_14)
.L_14:
        /*002c*/ 	.word	0x00000000
        /*0030*/ 	.short	0x0002
        /*0032*/ 	.short	0x0010
        /*0034*/ 	.byte	0x00, 0xf0, 0x21, 0x00


	//----- nvinfo : EIATTR_KPARAM_INFO
	.align		4
.L_15:
        /*0038*/ 	.byte	0x04, 0x17
        /*003a*/ 	.short	(.L_17 - .L_16)
.L_16:
        /*003c*/ 	.word	0x00000000
        /*0040*/ 	.short	0x0001
        /*0042*/ 	.short	0x0008
        /*0044*/ 	.byte	0x00, 0xf0, 0x21, 0x00


	//----- nvinfo : EIATTR_KPARAM_INFO
	.align		4
.L_17:
        /*0048*/ 	.byte	0x04, 0x17
        /*004a*/ 	.short	(.L_19 - .L_18)
.L_18:
        /*004c*/ 	.word	0x00000000
        /*0050*/ 	.short	0x0000
        /*0052*/ 	.short	0x0000
        /*0054*/ 	.byte	0x00, 0xf0, 0x21, 0x00


	//----- nvinfo : EIATTR_SPARSE_MMA_MASK
	.align		4
.L_19:
        /*0058*/ 	.byte	0x03, 0x50
        /*005a*/ 	.short	0x0000


	//----- nvinfo : EIATTR_MAXREG_COUNT
	.align		4
        /*005c*/ 	.byte	0x03, 0x1b
        /*005e*/ 	.short	0x00ff


	//----- nvinfo : EIATTR_COOP_GROUP_MASK_REGIDS
	.align		4
        /*0060*/ 	.byte	0x04, 0x29
        /*0062*/ 	.short	(.L_21 - .L_20)


	//   ....[0]....
.L_20:
        /*0064*/ 	.word	0xffffffff


	//----- nvinfo : EIATTR_COOP_GROUP_INSTR_OFFSETS
	.align		4
.L_21:
        /*0068*/ 	.byte	0x04, 0x28
        /*006a*/ 	.short	(.L_23 - .L_22)


	//   ....[0]....
.L_22:
        /*006c*/ 	.word	0x000011e0


	//----- nvinfo : EIATTR_EXIT_INSTR_OFFSETS
	.align		4
.L_23:
        /*0070*/ 	.byte	0x04, 0x1c
        /*0072*/ 	.short	(.L_25 - .L_24)


	//   ....[0]....
.L_24:
        /*0074*/ 	.word	0x00000050


	//   ....[1]....
        /*0078*/ 	.word	0x00001d90


	//   ....[2]....
        /*007c*/ 	.word	0x00001de0


	//----- nvinfo : EIATTR_MAX_THREADS
	.align		4
.L_25:
        /*0080*/ 	.byte	0x04, 0x05
        /*0082*/ 	.short	(.L_27 - .L_26)
.L_26:
        /*0084*/ 	.word	0x00000100
        /*0088*/ 	.word	0x00000001
        /*008c*/ 	.word	0x00000001


	//----- nvinfo : EIATTR_CBANK_PARAM_SIZE
	.align		4
.L_27:
        /*0090*/ 	.byte	0x03, 0x19
        /*0092*/ 	.short	0x0020


	//----- nvinfo : EIATTR_PARAM_CBANK
	.align		4
        /*0094*/ 	.byte	0x04, 0x0a
        /*0096*/ 	.short	(.L_29 - .L_28)
	.align		4
.L_28:
        /*0098*/ 	.word	index@(.nv.constant0.triton_mm)
        /*009c*/ 	.short	0x0210
        /*009e*/ 	.short	0x0020


	//----- nvinfo : EIATTR_SW_WAR
	.align		4
.L_29:
        /*00a0*/ 	.byte	0x04, 0x36
        /*00a2*/ 	.short	(.L_31 - .L_30)
.L_30:
        /*00a4*/ 	.word	0x00000008
.L_31:


//--------------------- .nv.callgraph             --------------------------
	.section	.nv.callgraph,"",@"SHT_CUDA_CALLGRAPH"
	.align	4
	.sectionentsize	8
	.align		4
        /*0000*/ 	.word	0x00000000
	.align		4
        /*0004*/ 	.word	0xffffffff
	.align		4
        /*0008*/ 	.word	0x00000000
	.align		4
        /*000c*/ 	.word	0xfffffffe
	.align		4
        /*0010*/ 	.word	0x00000000
	.align		4
        /*0014*/ 	.word	0xfffffffd
	.align		4
        /*0018*/ 	.word	0x00000000
	.align		4
        /*001c*/ 	.word	0xfffffffc


//--------------------- .text.triton_mm           --------------------------
	.section	.text.triton_mm,"ax",@progbits
	.sectionflags	@"SHF_BARRIERS=1"
	.align	128
        .global         triton_mm
        .type           triton_mm,@function
        .size           triton_mm,(.L_x_2 - triton_mm)
        .other          triton_mm,@"STO_CUDA_ENTRY STV_DEFAULT"
triton_mm:
.text.triton_mm:
[----:B------:R-:W1:Y:S02]  /*0000*/  LDC R1, c[0x0][0x28] ;  /* 0x00000a00ff017b82 */ /* 0x000e640000000800 */
[----:B------:R-:W2:Y:S02]  /*0010*/  LDC.64 R2, c[0x0][0x228] ;  /* 0x00008a00ff027b82 */ /* 0x000ea40000000a00 */
[----:B--2---:R-:W-:-:S04]  /*0020*/  IMAD.IADD R0, R3, 0x1, R2 ;  /* 0x0000000103007824 */ /* 0x004fc800078e0202 */
[----:B------:R-:W-:-:S05]  /*0030*/  IMAD R2, R0, 0x3000, RZ ;  /* 0x0000300000027824 */ /* 0x000fca00078e02ff */
[----:B------:R-:W-:-:S13]  /*0040*/  ISETP.NE.AND P0, PT, R2, RZ, PT ;  /* 0x000000ff0200720c */ /* 0x000fda0003f05270 */
[----:B------:R-:W-:Y:S05]  /*0050*/  @!P0 EXIT ;  /* 0x000000000000894d */ /* 0x000fea0003800000 */
[----:B------:R-:W2:Y:S01]  /*0060*/  S2R R12, SR_CTAID.X ;  /* 0x00000000000c7919 */ /* 0x000ea20000002500 */
[----:B------:R-:W-:Y:S01]  /*0070*/  VIADD R2, R0, 0x7f ;  /* 0x0000007f00027836 */ /* 0x000fe20000000000 */
[----:B------:R-:W-:Y:S01]  /*0080*/  IABS R20, R0 ;  /* 0x0000000000147213 */ /* 0x000fe20000000000 */
[----:B------:R-:W3:Y:S01]  /*0090*/  S2UR UR14, SR_CgaCtaId ;  /* 0x00000000000e79c3 */ /* 0x000ee20000008800 */
[----:B------:R-:W-:Y:S01]  /*00a0*/  UMOV UR4, 0x400 ;  /* 0x0000040000047882 */ /* 0x000fe20000000000 */
[----:B------:R-:W-:Y:S01]  /*00b0*/  ULDC.64 UR18, c[0x0][0x208] ;  /* 0x0000820000127ab9 */ /* 0x000fe20000000a00 */
[----:B------:R-:W-:Y:S01]  /*00c0*/  SHF.R.S32.HI R3, RZ, 0x1f, R2 ;  /* 0x0000001fff037819 */ /* 0x000fe20000011402 */
[----:B------:R-:W4:Y:S01]  /*00d0*/  I2F.RP R10, R20 ;  /* 0x00000014000a7306 */ /* 0x000f220000209400 */
[----:B------:R-:W-:Y:S02]  /*00e0*/  CS2R R38, SRZ ;  /* 0x0000000000267805 */ /* 0x000fe4000001ff00 */
[----:B------:R-:W-:-:S02]  /*00f0*/  CS2R R40, SRZ ;  /* 0x0000000000287805 */ /* 0x000fc4000001ff00 */
[----:B------:R-:W-:Y:S01]  /*0100*/  LEA.HI R3, R3, R2, RZ, 0x7 ;  /* 0x0000000203037211 */ /* 0x000fe200078f38ff */
[----:B------:R-:W5:Y:S01]  /*0110*/  LDC.64 R32, c[0x0][0x218] ;  /* 0x00008600ff207b82 */ /* 0x000f620000000a00 */
[----:B------:R-:W-:Y:S02]  /*0120*/  CS2R R42, SRZ ;  /* 0x00000000002a7805 */ /* 0x000fe4000001ff00 */
[----:B------:R-:W-:Y:S02]  /*0130*/  CS2R R44, SRZ ;  /* 0x00000000002c7805 */ /* 0x000fe4000001ff00 */
[----:B------:R-:W-:Y:S02]  /*0140*/  CS2R R46, SRZ ;  /* 0x00000000002e7805 */ /* 0x000fe4000001ff00 */
[----:B------:R-:W-:Y:S02]  /*0150*/  CS2R R48, SRZ ;  /* 0x0000000000307805 */ /* 0x000fe4000001ff00 */
[----:B------:R-:W-:-:S02]  /*0160*/  CS2R R50, SRZ ;  /* 0x0000000000327805 */ /* 0x000fc4000001ff00 */
[----:B------:R-:W-:Y:S02]  /*0170*/  CS2R R52, SRZ ;  /* 0x0000000000347805 */ /* 0x000fe4000001ff00 */
[----:B------:R-:W-:Y:S02]  /*0180*/  CS2R R54, SRZ ;  /* 0x0000000000367805 */ /* 0x000fe4000001ff00 */
[----:B------:R-:W-:Y:S02]  /*0190*/  CS2R R56, SRZ ;  /* 0x0000000000387805 */ /* 0x000fe4000001ff00 */
[----:B------:R-:W-:Y:S02]  /*01a0*/  CS2R R58, SRZ ;  /* 0x00000000003a7805 */ /* 0x000fe4000001ff00 */
[----:B------:R-:W-:Y:S01]  /*01b0*/  CS2R R60, SRZ ;  /* 0x00000000003c7805 */ /* 0x000fe2000001ff00 */
[----:B----4-:R-:W-:Y:S01]  /*01c0*/  MUFU.RCP R10, R10 ;  /* 0x0000000a000a7308 */ /* 0x010fe20000001000 */
[----:B------:R-:W-:-:S02]  /*01d0*/  CS2R R62, SRZ ;  /* 0x00000000003e7805 */ /* 0x000fc4000001ff00 */
[----:B------:R-:W-:Y:S02]  /*01e0*/  CS2R R64, SRZ ;  /* 0x0000000000407805 */ /* 0x000fe4000001ff00 */
[----:B------:R-:W-:Y:S02]  /*01f0*/  CS2R R66, SRZ ;  /* 0x0000000000427805 */ /* 0x000fe4000001ff00 */
[----:B------:R-:W-:Y:S01]  /*0200*/  CS2R R68, SRZ ;  /* 0x0000000000447805 */ /* 0x000fe2000001ff00 */
[----:B---3--:R-:W-:Y:S01]  /*0210*/  UPRMT UR14, UR14, 0x654, UR4 ;  /* 0x000006540e0e7896 */ /* 0x008fe20008000004 */
[----:B------:R-:W-:Y:S02]  /*0220*/  CS2R R70, SRZ ;  /* 0x0000000000467805 */ /* 0x000fe4000001ff00 */
[----:B------:R-:W-:Y:S02]  /*0230*/  CS2R R72, SRZ ;  /* 0x0000000000487805 */ /* 0x000fe4000001ff00 */
[----:B------:R-:W-:-:S02]  /*0240*/  CS2R R74, SRZ ;  /* 0x00000000004a7805 */ /* 0x000fc4000001ff00 */
[----:B------:R-:W-:Y:S01]  /*0250*/  CS2R R76, SRZ ;  /* 0x00000000004c7805 */ /* 0x000fe2000001ff00 */
[C---:B--2---:R-:W-:Y:S01]  /*0260*/  IMAD.HI R4, R12.reuse, 0x2aaaaaab, RZ ;  /* 0x2aaaaaab0c047827 */ /* 0x044fe200078e02ff */
[----:B------:R-:W-:Y:S02]  /*0270*/  ISETP.GE.AND P2, PT, R12, RZ, PT ;  /* 0x000000ff0c00720c */ /* 0x000fe40003f46270 */
[----:B------:R-:W-:Y:S02]  /*0280*/  CS2R R78, SRZ ;  /* 0x00000000004e7805 */ /* 0x000fe4000001ff00 */
[----:B------:R-:W-:Y:S02]  /*0290*/  CS2R R80, SRZ ;  /* 0x0000000000507805 */ /* 0x000fe4000001ff00 */
[----:B------:R-:W-:Y:S02]  /*02a0*/  CS2R R82, SRZ ;  /* 0x0000000000527805 */ /* 0x000fe4000001ff00 */
[----:B------:R-:W-:-:S02]  /*02b0*/  SHF.R.U32.HI R5, RZ, 0x1f, R4 ;  /* 0x0000001fff057819 */ /* 0x000fc40000011604 */
[----:B------:R-:W-:Y:S02]  /*02c0*/  CS2R R84, SRZ ;  /* 0x0000000000547805 */ /* 0x000fe4000001ff00 */
[----:B------:R-:W-:Y:S01]  /*02d0*/  CS2R R86, SRZ ;  /* 0x0000000000567805 */ /* 0x000fe2000001ff00 */
[----:B------:R-:W-:Y:S01]  /*02e0*/  UMOV UR15, 0x3 ;  /* 0x00000003000f7882 */ /* 0x000fe20000000000 */
[----:B------:R-:W-:Y:S01]  /*02f0*/  LEA.HI.SX32 R5, R4, R5, 0x19 ;  /* 0x0000000504057211 */ /* 0x000fe200078fcaff */
[----:B------:R-:W-:Y:S01]  /*0300*/  UMOV UR16, 0xffffffff ;  /* 0xffffffff00107882 */ /* 0x000fe20000000000 */
[----:B------:R-:W-:Y:S01]  /*0310*/  UMOV UR4, URZ ;  /* 0x0000003f00047c82 */ /* 0x000fe20008000000 */
[----:B------:R-:W-:Y:S02]  /*0320*/  UMOV UR5, URZ ;  /* 0x0000003f00057c82 */ /* 0x000fe40008000000 */
[C---:B------:R-:W-:Y:S02]  /*0330*/  IMAD.SHL.U32 R4, R5.reuse, 0x8, RZ ;  /* 0x0000000805047824 */ /* 0x040fe400078e00ff */
[----:B------:R-:W-:-:S03]  /*0340*/  IMAD R5, R5, -0x300, R12 ;  /* 0xfffffd0005057824 */ /* 0x000fc600078e020c */
[----:B------:R-:W-:Y:S02]  /*0350*/  LEA.HI.SX32 R3, R3, -R4, 0x19 ;  /* 0x8000000403037211 */ /* 0x000fe400078fcaff */
[----:B------:R-:W-:Y:S02]  /*0360*/  IABS R14, R5 ;  /* 0x00000005000e7213 */ /* 0x000fe40000000000 */
[----:B------:R-:W-:-:S04]  /*0370*/  VIMNMX R6, R3, 0x8, PT ;  /* 0x0000000803067848 */ /* 0x000fc80003fe0100 */
[-C--:B------:R-:W-:Y:S02]  /*0380*/  IABS R11, R6.reuse ;  /* 0x00000006000b7213 */ /* 0x080fe40000000000 */
[-C--:B------:R-:W-:Y:S02]  /*0390*/  LOP3.LUT R5, R5, R6.reuse, RZ, 0x3c, !PT ;  /* 0x0000000605057212 */ /* 0x080fe400078e3cff */
[----:B------:R-:W2:Y:S02]  /*03a0*/  I2F.RP R7, R11 ;  /* 0x0000000b00077306 */ /* 0x000ea40000209400 */
[----:B------:R-:W-:Y:S02]  /*03b0*/  ISETP.GE.AND P4, PT, R5, RZ, PT ;  /* 0x000000ff0500720c */ /* 0x000fe40003f86270 */
[----:B------:R-:W-:-:S04]  /*03c0*/  LOP3.LUT R5, RZ, R6, RZ, 0x33, !PT ;  /* 0x00000006ff057212 */ /* 0x000fc800078e33ff */
[----:B--2---:R-:W2:Y:S02]  /*03d0*/  MUFU.RCP R7, R7 ;  /* 0x0000000700077308 */ /* 0x004ea40000001000 */
[----:B--2---:R-:W-:Y:S01]  /*03e0*/  VIADD R2, R7, 0xffffffe ;  /* 0x0ffffffe07027836 */ /* 0x004fe20000000000 */
[----:B------:R-:W-:-:S05]  /*03f0*/  IABS R7, R12 ;  /* 0x0000000c00077213 */ /* 0x000fca0000000000 */
[----:B------:R2:W3:Y:S02]  /*0400*/  F2I.FTZ.U32.TRUNC.NTZ R3, R2 ;  /* 0x0000000200037305 */ /* 0x0004e4000021f000 */
[----:B--2---:R-:W-:Y:S02]  /*0410*/  IMAD.MOV.U32 R2, RZ, RZ, RZ ;  /* 0x000000ffff027224 */ /* 0x004fe400078e00ff */
[----:B---3--:R-:W-:-:S04]  /*0420*/  IMAD.MOV R8, RZ, RZ, -R3 ;  /* 0x000000ffff087224 */ /* 0x008fc800078e0a03 */
[----:B------:R-:W-:Y:S01]  /*0430*/  IMAD R9, R8, R11, RZ ;  /* 0x0000000b08097224 */ /* 0x000fe200078e02ff */
[----:B------:R-:W-:-:S03]  /*0440*/  IABS R8, R6 ;  /* 0x0000000600087213 */ /* 0x000fc60000000000 */
[----:B------:R-:W-:-:S04]  /*0450*/  IMAD.HI.U32 R3, R3, R9, R2 ;  /* 0x0000000903037227 */ /* 0x000fc800078e0002 */
[----:B------:R-:W-:Y:S02]  /*0460*/  IMAD.MOV R9, RZ, RZ, -R8 ;  /* 0x000000ffff097224 */ /* 0x000fe400078e0a08 */
[----:B------:R-:W-:-:S04]  /*0470*/  IMAD.HI.U32 R2, R3, R7, RZ ;  /* 0x0000000703027227 */ /* 0x000fc800078e00ff */
[-C--:B------:R-:W-:Y:S02]  /*0480*/  IMAD R2, R2, R9.reuse, R7 ;  /* 0x0000000902027224 */ /* 0x080fe400078e0207 */
[----:B------:R-:W-:Y:S01]  /*0490*/  IMAD.HI.U32 R8, R3, R14, RZ ;  /* 0x0000000e03087227 */ /* 0x000fe200078e00ff */
[----:B------:R-:W2:Y:S02]  /*04a0*/  S2R R7, SR_TID.X ;  /* 0x0000000000077919 */ /* 0x000ea40000002100 */
[----:B------:R-:W-:Y:S01]  /*04b0*/  ISETP.GT.U32.AND P0, PT, R11, R2, PT ;  /* 0x000000020b00720c */ /* 0x000fe20003f04070 */
[----:B------:R-:W-:Y:S02]  /*04c0*/  IMAD R9, R8, R9, R14 ;  /* 0x0000000908097224 */ /* 0x000fe400078e020e */
[----:B------:R-:W-:-:S03]  /*04d0*/  VIADD R3, R10, 0xffffffe ;  /* 0x0ffffffe0a037836 */ /* 0x000fc60000000000 */
[----:B------:R-:W-:-:S03]  /*04e0*/  ISETP.GT.U32.AND P3, PT, R11, R9, PT ;  /* 0x000000090b00720c */ /* 0x000fc60003f64070 */
[----:B------:R-:W3:Y:S04]  /*04f0*/  F2I.FTZ.U32.TRUNC.NTZ R3, R3 ;  /* 0x0000000300037305 */ /* 0x000ee8000021f000 */
[----:B------:R-:W-:-:S05]  /*0500*/  @!P0 IMAD.IADD R2, R2, 0x1, -R11 ;  /* 0x0000000102028824 */ /* 0x000fca00078e0a0b */
[----:B------:R-:W-:Y:S01]  /*0510*/  ISETP.GT.U32.AND P0, PT, R11, R2, PT ;  /* 0x000000020b00720c */ /* 0x000fe20003f04070 */
[----:B------:R-:W-:Y:S02]  /*0520*/  @!P3 IMAD.IADD R9, R9, 0x1, -R11 ;  /* 0x000000010909b824 */ /* 0x000fe400078e0a0b */
[----:B------:R-:W-:-:S03]  /*0530*/  @!P3 VIADD R8, R8, 0x1 ;  /* 0x000000010808b836 */ /* 0x000fc60000000000 */
[----:B------:R-:W-:Y:S02]  /*0540*/  ISETP.GE.U32.AND P1, PT, R9, R11, PT ;  /* 0x0000000b0900720c */ /* 0x000fe40003f26070 */
[----:B--2---:R-:W-:-:S05]  /*0550*/  SHF.R.U32.HI R10, RZ, 0x3, R7 ;  /* 0x00000003ff0a7819 */ /* 0x004fca0000011607 */
[----:B------:R-:W-:Y:S01]  /*0560*/  @!P0 IMAD.IADD R2, R2, 0x1, -R11 ;  /* 0x0000000102028824 */ /* 0x000fe200078e0a0b */
[----:B------:R-:W-:Y:S01]  /*0570*/  ISETP.NE.AND P0, PT, R6, RZ, PT ;  /* 0x000000ff0600720c */ /* 0x000fe20003f05270 */
[----:B---3--:R-:W-:Y:S01]  /*0580*/  IMAD.MOV R11, RZ, RZ, -R3 ;  /* 0x000000ffff0b7224 */ /* 0x008fe200078e0a03 */
[----:B------:R-:W-:Y:S01]  /*0590*/  SGXT.U32 R10, R10, 0x5 ;  /* 0x000000050a0a781a */ /* 0x000fe20000000000 */
[----:B------:R-:W-:Y:S01]  /*05a0*/  @!P2 IMAD.MOV R2, RZ, RZ, -R2 ;  /* 0x000000ffff02a224 */ /* 0x000fe200078e0a02 */
[--C-:B------:R-:W-:Y:S01]  /*05b0*/  SHF.R.U32.HI R99, RZ, 0x4, R7.reuse ;  /* 0x00000004ff637819 */ /* 0x100fe20000011607 */
[----:B------:R-:W-:Y:S01]  /*05c0*/  IMAD R11, R11, R20, RZ ;  /* 0x000000140b0b7224 */ /* 0x000fe200078e02ff */
[----:B------:R-:W-:Y:S01]  /*05d0*/  SHF.R.U32.HI R98, RZ, 0x5, R7 ;  /* 0x00000005ff627819 */ /* 0x000fe20000011607 */
[----:B------:R-:W-:Y:S01]  /*05e0*/  @P1 VIADD R8, R8, 0x1 ;  /* 0x0000000108081836 */ /* 0x000fe20000000000 */
[----:B------:R-:W-:Y:S01]  /*05f0*/  SEL R9, R5, R2, !P0 ;  /* 0x0000000205097207 */ /* 0x000fe20004000000 */
[----:B------:R-:W-:Y:S01]  /*0600*/  IMAD.MOV.U32 R2, RZ, RZ, RZ ;  /* 0x000000ffff027224 */ /* 0x000fe200078e00ff */
[----:B------:R-:W-:Y:S01]  /*0610*/  SGXT.U32 R99, R99, 0x1 ;  /* 0x000000016363781a */ /* 0x000fe20000000000 */
[----:B------:R-:W-:Y:S01]  /*0620*/  @!P4 IMAD.MOV R8, RZ, RZ, -R8 ;  /* 0x000000ffff08c224 */ /* 0x000fe200078e0a08 */
[----:B------:R-:W-:Y:S01]  /*0630*/  LOP3.LUT R111, R98, 0x7fffffc, RZ, 0xc0, !PT ;  /* 0x07fffffc626f7812 */ /* 0x000fe200078ec0ff */
[----:B------:R-:W-:Y:S01]  /*0640*/  IMAD.HI.U32 R6, R3, R11, R2 ;  /* 0x0000000b03067227 */ /* 0x000fe200078e0002 */
[----:B------:R-:W-:-:S02]  /*0650*/  SHF.R.U32.HI R3, RZ, 0x4, R7 ;  /* 0x00000004ff037819 */ /* 0x000fc40000011607 */
[----:B------:R-:W-:Y:S01]  /*0660*/  SEL R5, R5, R8, !P0 ;  /* 0x0000000805057207 */ /* 0x000fe20004000000 */
[----:B------:R-:W-:Y:S01]  /*0670*/  IMAD.IADD R2, R4, 0x1, R9 ;  /* 0x0000000104027824 */ /* 0x000fe200078e0209 */
[----:B------:R-:W-:Y:S02]  /*0680*/  IABS R4, R0 ;  /* 0x0000000000047213 */ /* 0x000fe40000000000 */
[----:B------:R-:W-:Y:S01]  /*0690*/  SGXT.U32 R3, R3, 0x4 ;  /* 0x000000040303781a */ /* 0x000fe20000000000 */
[----:B------:R-:W-:Y:S02]  /*06a0*/  IMAD.SHL.U32 R2, R2, 0x80, RZ ;  /* 0x0000008002027824 */ /* 0x000fe400078e00ff */
[----:B------:R-:W-:Y:S02]  /*06b0*/  IMAD.MOV R15, RZ, RZ, -R4 ;  /* 0x000000ffff0f7224 */ /* 0x000fe400078e0a04 */
[----:B------:R-:W-:Y:S01]  /*06c0*/  IMAD.SHL.U32 R5, R5, 0x80, RZ ;  /* 0x0000008005057824 */ /* 0x000fe200078e00ff */
[----:B------:R-:W-:-:S02]  /*06d0*/  LOP3.LUT R4, R2, R10, RZ, 0xfc, !PT ;  /* 0x0000000a02047212 */ /* 0x000fc400078efcff */
[----:B------:R-:W-:Y:S02]  /*06e0*/  LOP3.LUT R9, R2, 0x40, R10, 0xfe, !PT ;  /* 0x0000004002097812 */ /* 0x000fe400078efe0a */
[----:B------:R-:W-:Y:S02]  /*06f0*/  IABS R11, R4 ;  /* 0x00000004000b7213 */ /* 0x000fe40000000000 */
[----:B------:R-:W-:Y:S02]  /*0700*/  LOP3.LUT R3, R2, R3, RZ, 0xfc, !PT ;  /* 0x0000000302037212 */ /* 0x000fe400078efcff */
[----:B------:R-:W-:Y:S02]  /*0710*/  LOP3.LUT R8, R2, 0x20, R10, 0xfe, !PT ;  /* 0x0000002002087812 */ /* 0x000fe400078efe0a */
[----:B------:R-:W-:Y:S01]  /*0720*/  LOP3.LUT R22, R2, 0x60, R10, 0xfe, !PT ;  /* 0x0000006002167812 */ /* 0x000fe200078efe0a */
[----:B------:R-:W-:Y:S01]  /*0730*/  IMAD.HI.U32 R2, R6, R11, RZ ;  /* 0x0000000b06027227 */ /* 0x000fe200078e00ff */
[----:B------:R-:W-:-:S02]  /*0740*/  ISETP.GE.AND P1, PT, R9, RZ, PT ;  /* 0x000000ff0900720c */ /* 0x000fc40003f26270 */
[----:B------:R-:W-:Y:S01]  /*0750*/  IABS R9, R9 ;  /* 0x0000000900097213 */ /* 0x000fe20000000000 */
[----:B------:R-:W-:Y:S01]  /*0760*/  IMAD R11, R2, R15, R11 ;  /* 0x0000000f020b7224 */ /* 0x000fe200078e020b */
[----:B------:R-:W-:Y:S01]  /*0770*/  ISETP.GE.AND P2, PT, R8, RZ, PT ;  /* 0x000000ff0800720c */ /* 0x000fe20003f46270 */
[----:B------:R-:W-:Y:S01]  /*0780*/  IMAD.SHL.U32 R2, R7, 0x8, RZ ;  /* 0x0000000807027824 */ /* 0x000fe200078e00ff */
[----:B------:R-:W-:Y:S01]  /*0790*/  IABS R13, R8 ;  /* 0x00000008000d7213 */ /* 0x000fe20000000000 */
[----:B------:R-:W-:Y:S01]  /*07a0*/  IMAD.HI.U32 R8, R6, R9, RZ ;  /* 0x0000000906087227 */ /* 0x000fe200078e00ff */
[----:B------:R-:W-:Y:S02]  /*07b0*/  IABS R17, R22 ;  /* 0x0000001600117213 */ /* 0x000fe40000000000 */
[----:B------:R-:W-:Y:S01]  /*07c0*/  ISETP.GE.AND P0, PT, R4, RZ, PT ;  /* 0x000000ff0400720c */ /* 0x000fe20003f06270 */
[----:B------:R-:W-:Y:S01]  /*07d0*/  IMAD.HI.U32 R4, R6, R13, RZ ;  /* 0x0000000d06047227 */ /* 0x000fe200078e00ff */
[----:B------:R-:W-:-:S02]  /*07e0*/  ISETP.GT.U32.AND P6, PT, R20, R11, PT ;  /* 0x0000000b1400720c */ /* 0x000fc40003fc4070 */
[----:B------:R-:W-:Y:S01]  /*07f0*/  LOP3.LUT R25, R5, 0x40, R10, 0xfe, !PT ;  /* 0x0000004005197812 */ /* 0x000fe200078efe0a */
[----:B------:R-:W-:Y:S01]  /*0800*/  IMAD R14, R8, R15, R9 ;  /* 0x0000000f080e7224 */ /* 0x000fe200078e0209 */
[----:B------:R-:W-:Y:S01]  /*0810*/  LOP3.LUT R26, R5, 0x20, R10, 0xfe, !PT ;  /* 0x00000020051a7812 */ /* 0x000fe200078efe0a */
[----:B------:R-:W-:Y:S01]  /*0820*/  IMAD.HI.U32 R8, R6, R17, RZ ;  /* 0x0000001106087227 */ /* 0x000fe200078e00ff */
[----:B------:R-:W-:Y:S02]  /*0830*/  LOP3.LUT R27, R5, 0x60, R10, 0xfe, !PT ;  /* 0x00000060051b7812 */ /* 0x000fe400078efe0a */
[----:B------:R-:W-:Y:S01]  /*0840*/  ISETP.GT.U32.AND P4, PT, R20, R14, PT ;  /* 0x0000000e1400720c */ /* 0x000fe20003f84070 */
[-C--:B------:R-:W-:Y:S01]  /*0850*/  IMAD R13, R4, R15.reuse, R13 ;  /* 0x0000000f040d7224 */ /* 0x080fe200078e020d */
[----:B------:R-:W-:Y:S01]  /*0860*/  LOP3.LUT R9, R2, 0x38, R7, 0x48, !PT ;  /* 0x0000003802097812 */ /* 0x000fe200078e4807 */
[----:B------:R-:W-:Y:S01]  /*0870*/  IMAD R15, R8, R15, R17 ;  /* 0x0000000f080f7224 */ /* 0x000fe200078e0211 */
[----:B------:R-:W-:Y:S01]  /*0880*/  LOP3.LUT R4, R10, 0x20, RZ, 0xfc, !PT ;  /* 0x000000200a047812 */ /* 0x000fe200078efcff */
[----:B------:R-:W-:Y:S01]  /*0890*/  @!P6 IMAD.IADD R11, R11, 0x1, -R20 ;  /* 0x000000010b0be824 */ /* 0x000fe200078e0a14 */
[C---:B------:R-:W-:Y:S01]  /*08a0*/  ISETP.GT.U32.AND P3, PT, R20.reuse, R13, PT ;  /* 0x0000000d1400720c */ /* 0x040fe20003f64070 */
[----:B------:R-:W-:Y:S01]  /*08b0*/  IMAD.HI R16, R25, 0x2aaaaaab, RZ ;  /* 0x2aaaaaab19107827 */ /* 0x000fe200078e02ff */
[----:B------:R-:W-:-:S02]  /*08c0*/  ISETP.GT.U32.AND P5, PT, R20, R15, PT ;  /* 0x0000000f1400720c */ /* 0x000fc40003fa4070 */
[----:B------:R-:W-:Y:S01]  /*08d0*/  ISETP.GT.U32.AND P6, PT, R20, R11, PT ;  /* 0x0000000b1400720c */ /* 0x000fe20003fc4070 */
[----:B------:R-:W-:Y:S01]  /*08e0*/  IMAD.HI R12, R26, 0x2aaaaaab, RZ ;  /* 0x2aaaaaab1a0c7827 */ /* 0x000fe200078e02ff */
[----:B------:R-:W-:Y:S02]  /*08f0*/  SHF.R.U32.HI R21, RZ, 0x1f, R16 ;  /* 0x0000001fff157819 */ /* 0x000fe40000011610 */
[----:B------:R-:W-:Y:S01]  /*0900*/  LOP3.LUT R6, R10, 0x40, RZ, 0xfc, !PT ;  /* 0x000000400a067812 */ /* 0x000fe200078efcff */
[----:B------:R-:W-:Y:S01]  /*0910*/  IMAD.HI R18, R27, 0x2aaaaaab, RZ ;  /* 0x2aaaaaab1b127827 */ /* 0x000fe200078e02ff */
[----:B------:R-:W-:Y:S02]  /*0920*/  SHF.R.U32.HI R19, RZ, 0x1f, R12 ;  /* 0x0000001fff137819 */ /* 0x000fe4000001160c */
[----:B------:R-:W-:Y:S01]  /*0930*/  LEA.HI R16, R16, R21, RZ, 0x15 ;  /* 0x0000001510107211 */ /* 0x000fe200078fa8ff */
[----:B------:R-:W-:Y:S01]  /*0940*/  @!P3 IMAD.IADD R13, R13, 0x1, -R20 ;  /* 0x000000010d0db824 */ /* 0x000fe200078e0a14 */
[----:B------:R-:W-:Y:S01]  /*0950*/  SHF.R.U32.HI R23, RZ, 0x1f, R18 ;  /* 0x0000001fff177819 */ /* 0x000fe20000011612 */
[--C-:B------:R-:W-:Y:S01]  /*0960*/  @!P4 IMAD.IADD R14, R14, 0x1, -R20.reuse ;  /* 0x000000010e0ec824 */ /* 0x100fe200078e0a14 */
[----:B------:R-:W-:Y:S01]  /*0970*/  LOP3.LUT R8, R10, 0x60, RZ, 0xfc, !PT ;  /* 0x000000600a087812 */ /* 0x000fe200078efcff */
[--C-:B------:R-:W-:Y:S01]  /*0980*/  @!P5 IMAD.IADD R15, R15, 0x1, -R20.reuse ;  /* 0x000000010f0fd824 */ /* 0x100fe200078e0a14 */
[C---:B------:R-:W-:Y:S01]  /*0990*/  ISETP.GT.U32.AND P5, PT, R20.reuse, R13, PT ;  /* 0x0000000d1400720c */ /* 0x040fe20003fa4070 */
[----:B------:R-:W-:Y:S01]  /*09a0*/  @!P6 IMAD.IADD R11, R11, 0x1, -R20 ;  /* 0x000000010b0be824 */ /* 0x000fe200078e0a14 */
[----:B------:R-:W-:Y:S01]  /*09b0*/  ISETP.GT.U32.AND P4, PT, R20, R14, PT ;  /* 0x0000000e1400720c */ /* 0x000fe20003f84070 */
[--C-:B------:R-:W-:Y:S01]  /*09c0*/  IMAD R4, R4, 0x40, R9.reuse ;  /* 0x0000004004047824 */ /* 0x100fe200078e0209 */
[----:B------:R-:W-:Y:S01]  /*09d0*/  ISETP.GT.U32.AND P3, PT, R20, R15, PT ;  /* 0x0000000f1400720c */ /* 0x000fe20003f64070 */
[--C-:B------:R-:W-:Y:S01]  /*09e0*/  IMAD R6, R6, 0x40, R9.reuse ;  /* 0x0000004006067824 */ /* 0x100fe200078e0209 */
[----:B------:R-:W-:Y:S01]  /*09f0*/  LEA.HI R19, R12, R19, RZ, 0x15 ;  /* 0x000000130c137211 */ /* 0x000fe200078fa8ff */
[----:B------:R-:W-:Y:S01]  /*0a00*/  IMAD R8, R8, 0x40, R9 ;  /* 0x0000004008087824 */ /* 0x000fe200078e0209 */
[----:B------:R-:W-:Y:S01]  /*0a10*/  LEA.HI R18, R18, R23, RZ, 0x15 ;  /* 0x0000001712127211 */ /* 0x000fe200078fa8ff */
[----:B------:R-:W-:Y:S01]  /*0a20*/  IMAD R23, R16, -0x3000, R25 ;  /* 0xffffd00010177824 */ /* 0x000fe200078e0219 */
[----:B------:R-:W-:Y:S01]  /*0a30*/  LOP3.LUT R24, R5, R10, RZ, 0xfc, !PT ;  /* 0x0000000a05187212 */ /* 0x000fe200078efcff */
[----:B------:R-:W-:Y:S01]  /*0a40*/  IMAD R21, R19, -0x3000, R26 ;  /* 0xffffd00013157824 */ /* 0x000fe200078e021a */
[----:B------:R-:W-:Y:S01]  /*0a50*/  ISETP.GE.AND P6, PT, R22, RZ, PT ;  /* 0x000000ff1600720c */ /* 0x000fe20003fc6270 */
[----:B------:R-:W-:Y:S01]  /*0a60*/  IMAD R25, R18, -0x3000, R27 ;  /* 0xffffd00012197824 */ /* 0x000fe200078e021b */
[----:B------:R-:W-:Y:S01]  /*0a70*/  LOP3.LUT R12, RZ, R0, RZ, 0x33, !PT ;  /* 0x00000000ff0c7212 */ /* 0x000fe200078e33ff */
[----:B------:R-:W-:Y:S01]  /*0a80*/  IMAD R9, R10, 0x40, R9 ;  /* 0x000000400a097824 */ /* 0x000fe200078e0209 */
[----:B------:R-:W2:Y:S01]  /*0a90*/  LDC.64 R18, c[0x0][0x210] ;  /* 0x00008400ff127b82 */ /* 0x000ea20000000a00 */
[----:B------:R-:W-:-:S04]  /*0aa0*/  IMAD.HI R10, R24, 0x2aaaaaab, RZ ;  /* 0x2aaaaaab180a7827 */ /* 0x000fc800078e02ff */
[----:B------:R-:W-:Y:S01]  /*0ab0*/  @!P5 IMAD.IADD R13, R13, 0x1, -R20 ;  /* 0x000000010d0dd824 */ /* 0x000fe200078e0a14 */
[----:B------:R-:W-:Y:S01]  /*0ac0*/  SHF.R.U32.HI R17, RZ, 0x1f, R10 ;  /* 0x0000001fff117819 */ /* 0x000fe2000001160a */
[--C-:B------:R-:W-:Y:S02]  /*0ad0*/  @!P4 IMAD.IADD R14, R14, 0x1, -R20.reuse ;  /* 0x000000010e0ec824 */ /* 0x100fe400078e0a14 */
[----:B------:R-:W-:Y:S01]  /*0ae0*/  @!P3 IMAD.IADD R15, R15, 0x1, -R20 ;  /* 0x000000010f0fb824 */ /* 0x000fe200078e0a14 */
[----:B------:R-:W-:Y:S01]  /*0af0*/  LEA.HI R17, R10, R17, RZ, 0x15 ;  /* 0x000000110a117211 */ /* 0x000fe200078fa8ff */
[----:B------:R-:W-:Y:S01]  /*0b00*/  @!P0 IMAD.MOV R11, RZ, RZ, -R11 ;  /* 0x000000ffff0b8224 */ /* 0x000fe200078e0a0b */
[----:B------:R-:W-:Y:S01]  /*0b10*/  ISETP.NE.AND P3, PT, R0, RZ, PT ;  /* 0x000000ff0000720c */ /* 0x000fe20003f65270 */
[----:B------:R-:W-:Y:S01]  /*0b20*/  @!P2 IMAD.MOV R13, RZ, RZ, -R13 ;  /* 0x000000ffff0da224 */ /* 0x000fe200078e0a0d */
[----:B------:R-:W-:Y:S01]  /*0b30*/  LOP3.LUT R10, R2, 0x38, RZ, 0xc0, !PT ;  /* 0x00000038020a7812 */ /* 0x000fe200078ec0ff */
[----:B------:R-:W-:Y:S01]  /*0b40*/  @!P1 IMAD.MOV R14, RZ, RZ, -R14 ;  /* 0x000000ffff0e9224 */ /* 0x000fe200078e0a0e */
[C---:B------:R-:W-:Y:S01]  /*0b50*/  SEL R11, R12.reuse, R11, !P3 ;  /* 0x0000000b0c0b7207 */ /* 0x040fe20005800000 */
[----:B------:R-:W-:Y:S01]  /*0b60*/  @!P6 IMAD.MOV R15, RZ, RZ, -R15 ;  /* 0x000000ffff0fe224 */ /* 0x000fe200078e0a0f */
[C---:B------:R-:W-:Y:S01]  /*0b70*/  SEL R35, R12.reuse, R13, !P3 ;  /* 0x0000000d0c237207 */ /* 0x040fe20005800000 */
[----:B------:R-:W-:Y:S01]  /*0b80*/  IMAD R17, R17, -0x3000, R24 ;  /* 0xffffd00011117824 */ /* 0x000fe200078e0218 */
[C---:B------:R-:W-:Y:S01]  /*0b90*/  SEL R37, R12.reuse, R14, !P3 ;  /* 0x0000000e0c257207 */ /* 0x040fe20005800000 */
[--C-:B------:R-:W-:Y:S01]  /*0ba0*/  IMAD R13, R11, 0xc00, R10.reuse ;  /* 0x00000c000b0d7824 */ /* 0x100fe200078e020a */
[----:B------:R-:W-:Y:S01]  /*0bb0*/  SEL R15, R12, R15, !P3 ;  /* 0x0000000f0c0f7207 */ /* 0x000fe20005800000 */
[----:B------:R-:W-:-:S02]  /*0bc0*/  IMAD R27, R17, 0xc00, R10 ;  /* 0x00000c00111b7824 */ /* 0x000fc400078e020a */
[--C-:B------:R-:W-:Y:S02]  /*0bd0*/  IMAD R29, R21, 0xc00, R10.reuse ;  /* 0x00000c00151d7824 */ /* 0x100fe400078e020a */
[--C-:B------:R-:W-:Y:S01]  /*0be0*/  IMAD R11, R35, 0xc00, R10.reuse ;  /* 0x00000c00230b7824 */ /* 0x100fe200078e020a */
[----:B------:R-:W-:Y:S01]  /*0bf0*/  LEA R35, R8, UR14, 0x1 ;  /* 0x0000000e08237c11 */ /* 0x000fe2000f8e08ff */
[--C-:B------:R-:W-:Y:S01]  /*0c00*/  IMAD R17, R37, 0xc00, R10.reuse ;  /* 0x00000c0025117824 */ /* 0x100fe200078e020a */
[----:B------:R-:W-:Y:S01]  /*0c10*/  CS2R R36, SRZ ;  /* 0x0000000000247805 */ /* 0x000fe2000001ff00 */
[--C-:B------:R-:W-:Y:S02]  /*0c20*/  IMAD R21, R15, 0xc00, R10.reuse ;  /* 0x00000c000f157824 */ /* 0x100fe400078e020a */
[--C-:B------:R-:W-:Y:S02]  /*0c30*/  IMAD R31, R23, 0xc00, R10.reuse ;  /* 0x00000c00171f7824 */ /* 0x100fe400078e020a */
[----:B------:R-:W-:-:S02]  /*0c40*/  IMAD R25, R25, 0xc00, R10 ;  /* 0x00000c0019197824 */ /* 0x000fc400078e020a */
[----:B--2---:R-:W-:-:S04]  /*0c50*/  IMAD.WIDE R12, R13, 0x2, R18 ;  /* 0x000000020d0c7825 */ /* 0x004fc800078e0212 */
[----:B------:R-:W-:Y:S01]  /*0c60*/  IMAD.WIDE R14, R11, 0x2, R18 ;  /* 0x000000020b0e7825 */ /* 0x000fe200078e0212 */
[----:B------:R-:W-:-:S03]  /*0c70*/  IADD3 R102, P0, R12, 0x200, RZ ;  /* 0x000002000c667810 */ /* 0x000fc60007f1e0ff */
[----:B------:R-:W-:Y:S01]  /*0c80*/  IMAD.WIDE R16, R17, 0x2, R18 ;  /* 0x0000000211107825 */ /* 0x000fe200078e0212 */
[----:B------:R-:W-:-:S03]  /*0c90*/  IADD3 R10, P1, R14, 0x200, RZ ;  /* 0x000002000e0a7810 */ /* 0x000fc60007f3e0ff */
[----:B------:R-:W-:-:S04]  /*0ca0*/  IMAD.WIDE R18, R21, 0x2, R18 ;  /* 0x0000000215127825 */ /* 0x000fc800078e0212 */
[----:B-1---5:R-:W-:Y:S01]  /*0cb0*/  IMAD.WIDE R20, R27, 0x2, R32 ;  /* 0x000000021b147825 */ /* 0x022fe200078e0220 */
[----:B------:R-:W-:-:S03]  /*0cc0*/  LEA R27, R4, UR14, 0x1 ;  /* 0x0000000e041b7c11 */ /* 0x000fc6000f8e08ff */
[----:B------:R-:W-:Y:S01]  /*0cd0*/  IMAD.WIDE R22, R29, 0x2, R32 ;  /* 0x000000021d167825 */ /* 0x000fe200078e0220 */
[----:B------:R-:W-:-:S03]  /*0ce0*/  LEA R29, R6, UR14, 0x1 ;  /* 0x0000000e061d7c11 */ /* 0x000fc6000f8e08ff */
[----:B------:R-:W-:Y:S01]  /*0cf0*/  IMAD.WIDE R30, R31, 0x2, R32 ;  /* 0x000000021f1e7825 */ /* 0x000fe200078e0220 */
[----:B------:R-:W-:-:S03]  /*0d00*/  IADD3 R96, P2, R22, 0x200, RZ ;  /* 0x0000020016607810 */ /* 0x000fc60007f5e0ff */
[----:B------:R-:W-:Y:S01]  /*0d10*/  IMAD.WIDE R32, R25, 0x2, R32 ;  /* 0x0000000219207825 */ /* 0x000fe200078e0220 */
[----:B------:R-:W-:-:S03]  /*0d20*/  LEA R25, R9, UR14, 0x1 ;  /* 0x0000000e09197c11 */ /* 0x000fc6000f8e08ff */
[----:B------:R-:W-:Y:S01]  /*0d30*/  IMAD.X R11, RZ, RZ, R13, P0 ;  /* 0x000000ffff0b7224 */ /* 0x000fe200000e060d */
[----:B------:R-:W-:Y:S01]  /*0d40*/  IADD3 R88, P0, R16, 0x200, RZ ;  /* 0x0000020010587810 */ /* 0x000fe20007f1e0ff */
[----:B------:R-:W-:Y:S01]  /*0d50*/  @!PT LDS RZ, [RZ] ;  /* 0x00000000fffff984 */ /* 0x000fe20000000800 */
[----:B------:R-:W-:Y:S01]  /*0d60*/  @!PT LDS RZ, [RZ] ;  /* 0x00000000fffff984 */ /* 0x000fe20000000800 */
[----:B------:R-:W-:Y:S01]  /*0d70*/  @!PT LDS RZ, [RZ] ;  /* 0x00000000fffff984 */ /* 0x000fe20000000800 */
[----:B------:R-:W-:Y:S01]  /*0d80*/  LDGSTS.E.BYPASS.128 [R25], desc[UR18][R12.64] ;  /* 0x000000000c197fae */ /* 0x000fe2000b901c52 */
[----:B------:R-:W-:Y:S01]  /*0d90*/  IMAD.X R89, RZ, RZ, R15, P1 ;  /* 0x000000ffff597224 */ /* 0x000fe200008e060f */
[----:B------:R-:W-:Y:S01]  /*0da0*/  IADD3 R91, P1, R18, 0x200, RZ ;  /* 0x00000200125b7810 */ /* 0x000fe20007f3e0ff */
[----:B------:R-:W-:Y:S01]  /*0db0*/  IMAD.X R110, RZ, RZ, R23, P2 ;  /* 0x000000ffff6e7224 */ /* 0x000fe200010e0617 */
[----:B------:R-:W-:Y:S01]  /*0dc0*/  LDGSTS.E.BYPASS.128 [R27], desc[UR18][R14.64] ;  /* 0x000000000e1b7fae */ /* 0x000fe2000b901c52 */
[----:B------:R-:W-:Y:S01]  /*0dd0*/  IMAD.X R90, RZ, RZ, R17, P0 ;  /* 0x000000ffff5a7224 */ /* 0x000fe200000e0611 */
[----:B------:R-:W-:Y:S01]  /*0de0*/  IADD3 R95, P0, R20, 0x200, RZ ;  /* 0x00000200145f7810 */ /* 0x000fe20007f1e0ff */
[----:B------:R-:W-:Y:S01]  /*0df0*/  IMAD.X R94, RZ, RZ, R19, P1 ;  /* 0x000000ffff5e7224 */ /* 0x000fe200008e0613 */
[----:B------:R-:W-:Y:S01]  /*0e00*/  LDGSTS.E.BYPASS.128 [R29], desc[UR18][R16.64] ;  /* 0x00000000101d7fae */ /* 0x000fe2000b901c52 */
[----:B------:R-:W-:-:S02]  /*0e10*/  IADD3 R108, P1, R30, 0x200, RZ ;  /* 0x000002001e6c7810 */ /* 0x000fc40007f3e0ff */
[----:B------:R-:W-:Y:S01]  /*0e20*/  IMAD.X R97, RZ, RZ, R21, P0 ;  /* 0x000000ffff617224 */ /* 0x000fe200000e0615 */
[----:B------:R-:W-:Y:S01]  /*0e30*/  LDGSTS.E.BYPASS.128 [R35], desc[UR18][R18.64] ;  /* 0x0000000012237fae */ /* 0x000fe2000b901c52 */
[----:B------:R-:W-:Y:S01]  /*0e40*/  IADD3 R104, P0, R32, 0x200, RZ ;  /* 0x0000020020687810 */ /* 0x000fe20007f1e0ff */
[----:B------:R-:W-:Y:S02]  /*0e50*/  IMAD.X R109, RZ, RZ, R31, P1 ;  /* 0x000000ffff6d7224 */ /* 0x000fe400008e061f */
[----:B------:R-:W0:Y:S02]  /*0e60*/  LDGDEPBAR ;  /* 0x00000000000079af */ /* 0x000e240000000000 */
[----:B------:R-:W-:Y:S02]  /*0e70*/  IMAD.X R106, RZ, RZ, R33, P0 ;  /* 0x000000ffff6a7224 */ /* 0x000fe400000e0621 */
[----:B------:R-:W-:Y:S04]  /*0e80*/  LDGSTS.E.BYPASS.128 [R25+0x14000], desc[UR18][R20.64] ;  /* 0x1400000014197fae */ /* 0x000fe8000b901c52 */
[----:B------:R-:W-:Y:S04]  /*0e90*/  LDGSTS.E.BYPASS.128 [R27+0x14000], desc[UR18][R22.64] ;  /* 0x14000000161b7fae */ /* 0x000fe8000b901c52 */
[----:B------:R-:W-:Y:S04]  /*0ea0*/  LDGSTS.E.BYPASS.128 [R29+0x14000], desc[UR18][R30.64] ;  /* 0x140000001e1d7fae */ /* 0x000fe8000b901c52 */
[----:B------:R-:W-:Y:S04]  /*0eb0*/  LDGSTS.E.BYPASS.128 [R35+0x14000], desc[UR18][R32.64] ;  /* 0x1400000020237fae */ /* 0x000fe8000b901c52 */
[----:B------:R-:W0:Y:S01]  /*0ec0*/  LDGDEPBAR ;  /* 0x00000000000079af */ /* 0x000e220000000000 */
[----:B------:R-:W-:Y:S06]  /*0ed0*/  BAR.SYNC.DEFER_BLOCKING 0x0 ;  /* 0x0000000000007b1d */ /* 0x000fec0000010000 */
[----:B------:R-:W-:Y:S01]  /*0ee0*/  @!PT LDS RZ, [RZ] ;  /* 0x00000000fffff984 */ /* 0x000fe20000000800 */
[----:B------:R-:W-:Y:S01]  /*0ef0*/  @!PT LDS RZ, [RZ] ;  /* 0x00000000fffff984 */ /* 0x000fe20000000800 */
[----:B------:R-:W-:Y:S01]  /*0f00*/  @!PT LDS RZ, [RZ] ;  /* 0x00000000fffff984 */ /* 0x000fe20000000800 */
[----:B------:R-:W-:Y:S04]  /*0f10*/  LDGSTS.E.BYPASS.128 [R25+0x4000], desc[UR18][R12.64+0x80] ;  /* 0x040000800c197fae */ /* 0x000fe8000b901c52 */
[----:B------:R-:W-:Y:S04]  /*0f20*/  LDGSTS.E.BYPASS.128 [R27+0x4000], desc[UR18][R14.64+0x80] ;  /* 0x040000800e1b7fae */ /* 0x000fe8000b901c52 */
[----:B------:R-:W-:Y:S04]  /*0f30*/  LDGSTS.E.BYPASS.128 [R29+0x4000], desc[UR18][R16.64+0x80] ;  /* 0x04000080101d7fae */ /* 0x000fe8000b901c52 */
[----:B------:R-:W-:Y:S04]  /*0f40*/  LDGSTS.E.BYPASS.128 [R35+0x4000], desc[UR18][R18.64+0x80] ;  /* 0x0400008012237fae */ /* 0x000fe8000b901c52 */
[----:B------:R-:W0:Y:S04]  /*0f50*/  LDGDEPBAR ;  /* 0x00000000000079af */ /* 0x000e280000000000 */
        /* <DEDUP_REMOVED lines=23> */
[----:B------:R1:W-:Y:S04]  /*10d0*/  LDGSTS.E.BYPASS.128 [R25+0xc000], desc[UR18][R12.64+0x180] ;  /* 0x0c0001800c197fae */ /* 0x0003e8000b901c52 */
[----:B------:R-:W-:Y:S04]  /*10e0*/  LDGSTS.E.BYPASS.128 [R27+0xc000], desc[UR18][R14.64+0x180] ;  /* 0x0c0001800e1b7fae */ /* 0x000fe8000b901c52 */
[----:B------:R-:W-:Y:S04]  /*10f0*/  LDGSTS.E.BYPASS.128 [R29+0xc000], desc[UR18][R16.64+0x180] ;  /* 0x0c000180101d7fae */ /* 0x000fe8000b901c52 */
[----:B------:R-:W-:Y:S01]  /*1100*/  LDGSTS.E.BYPASS.128 [R35+0xc000], desc[UR18][R18.64+0x180] ;  /* 0x0c00018012237fae */ /* 0x000fe2000b901c52 */
[----:B-1----:R-:W-:-:S03]  /*1110*/  IMAD.MOV.U32 R12, RZ, RZ, -0x40 ;  /* 0xffffffc0ff0c7424 */ /* 0x002fc600078e00ff */
[----:B------:R-:W0:Y:S04]  /*1120*/  LDGDEPBAR ;  /* 0x00000000000079af */ /* 0x000e280000000000 */
[----:B------:R1:W-:Y:S04]  /*1130*/  LDGSTS.E.BYPASS.128 [R25+0x20000], desc[UR18][R20.64+0x180] ;  /* 0x2000018014197fae */ /* 0x0003e8000b901c52 */
[----:B------:R2:W-:Y:S04]  /*1140*/  LDGSTS.E.BYPASS.128 [R27+0x20000], desc[UR18][R22.64+0x180] ;  /* 0x20000180161b7fae */ /* 0x0005e8000b901c52 */
[----:B------:R3:W-:Y:S04]  /*1150*/  LDGSTS.E.BYPASS.128 [R29+0x20000], desc[UR18][R30.64+0x180] ;  /* 0x200001801e1d7fae */ /* 0x0007e8000b901c52 */
[----:B------:R4:W-:Y:S01]  /*1160*/  LDGSTS.E.BYPASS.128 [R35+0x20000], desc[UR18][R32.64+0x180] ;  /* 0x2000018020237fae */ /* 0x0009e2000b901c52 */
[----:B-1----:R-:W-:-:S03]  /*1170*/  CS2R R24, SRZ ;  /* 0x0000000000187805 */ /* 0x002fc6000001ff00 */
[----:B------:R-:W0:Y:S01]  /*1180*/  LDGDEPBAR ;  /* 0x00000000000079af */ /* 0x000e220000000000 */
[----:B--2---:R-:W-:Y:S02]  /*1190*/  CS2R R26, SRZ ;  /* 0x00000000001a7805 */ /* 0x004fe4000001ff00 */
[----:B---3--:R-:W-:Y:S02]  /*11a0*/  CS2R R28, SRZ ;  /* 0x00000000001c7805 */ /* 0x008fe4000001ff00 */
[----:B------:R-:W-:Y:S02]  /*11b0*/  CS2R R30, SRZ ;  /* 0x00000000001e7805 */ /* 0x000fe4000001ff00 */
[----:B----4-:R-:W-:Y:S02]  /*11c0*/  CS2R R32, SRZ ;  /* 0x0000000000207805 */ /* 0x010fe4000001ff00 */
[----:B------:R-:W-:-:S07]  /*11d0*/  CS2R R34, SRZ ;  /* 0x0000000000227805 */ /* 0x000fce000001ff00 */
.L_x_0:
[----:B------:R-:W1:Y:S01]  /*11e0*/  SHFL.IDX PT, R13, R111, RZ, 0x1f ;  /* 0x00001fff6f0d7589 */ /* 0x000e6200000e0000 */
[----:B------:R-:W-:Y:S01]  /*11f0*/  UIADD3 UR16, UR16, 0x1, URZ ;  /* 0x0000000110107890 */ /* 0x000fe2000fffe03f */
[----:B------:R-:W-:-:S04]  /*1200*/  DEPBAR.LE SB0, 0x6 ;  /* 0x000081800000791a */ /* 0x000fc80000000000 */
[----:B------:R-:W-:Y:S01]  /*1210*/  UISETP.GE.AND UP0, UPT, UR16, 0x5, UPT ;  /* 0x000000051000788c */ /* 0x000fe2000bf06270 */
[----:B------:R-:W-:Y:S01]  /*1220*/  BAR.SYNC.DEFER_BLOCKING 0x0 ;  /* 0x0000000000007b1d */ /* 0x000fe20000010000 */
[----:B------:R-:W-:Y:S01]  /*1230*/  UIADD3 UR15, UR15, 0x1, URZ ;  /* 0x000000010f0f7890 */ /* 0x000fe2000fffe03f */
[----:B------:R-:W-:Y:S01]  /*1240*/  VIADD R100, R12, 0x40 ;  /* 0x000000400c647836 */ /* 0x000fe20000000000 */
[----:B------:R-:W-:Y:S01]  /*1250*/  USEL UR16, UR16, URZ, !UP0 ;  /* 0x0000003f10107287 */ /* 0x000fe2000c000000 */
[----:B------:R-:W-:Y:S02]  /*1260*/  IADD3 R22, P1, R102, UR4, RZ ;  /* 0x0000000466167c10 */ /* 0x000fe4000ff3e0ff */
[----:B------:R-:W-:Y:S01]  /*1270*/  UMOV UR11, 0x40000040 ;  /* 0x40000040000b7882 */ /* 0x000fe20000000000 */
[----:B------:R-:W-:Y:S02]  /*1280*/  ISETP.GE.U32.AND P0, PT, R100, 0xb00, PT ;  /* 0x00000b006400780c */ /* 0x000fe40003f06070 */
[----:B------:R-:W-:-:S02]  /*1290*/  IADD3.X R23, R11, UR5, RZ, P1, !PT ;  /* 0x000000050b177c10 */ /* 0x000fc40008ffe4ff */
[----:B------:R-:W-:Y:S02]  /*12a0*/  IADD3 R16, P1, R88, UR4, RZ ;  /* 0x0000000458107c10 */ /* 0x000fe4000ff3e0ff */
[----:B------:R-:W-:Y:S02]  /*12b0*/  IADD3 R92, P2, R10, UR4, RZ ;  /* 0x000000040a5c7c10 */ /* 0x000fe4000ff5e0ff */
[----:B------:R-:W-:Y:S02]  /*12c0*/  IADD3.X R17, R90, UR5, RZ, P1, !PT ;  /* 0x000000055a117c10 */ /* 0x000fe40008ffe4ff */
[----:B-1----:R-:W-:Y:S02]  /*12d0*/  R2UR UR6, R13 ;  /* 0x000000000d0672ca */ /* 0x002fe400000e0000 */
[----:B------:R-:W-:Y:S02]  /*12e0*/  IADD3 R12, P1, R91, UR4, RZ ;  /* 0x000000045b0c7c10 */ /* 0x000fe4000ff3e0ff */
[----:B------:R-:W-:-:S02]  /*12f0*/  IADD3.X R93, R89, UR5, RZ, P2, !PT ;  /* 0x00000005595d7c10 */ /* 0x000fc400097fe4ff */
[----:B------:R-:W-:Y:S01]  /*1300*/  IADD3 R14, P2, R95, UR4, RZ ;  /* 0x000000045f0e7c10 */ /* 0x000fe2000ff5e0ff */
[----:B------:R-:W-:Y:S01]  /*1310*/  WARPGROUP.ARRIVE ;  /* 0x00000000000079c5 */ /* 0x000fe20000000000 */
[----:B------:R-:W-:Y:S02]  /*1320*/  IADD3 R18, P3, R96, UR4, RZ ;  /* 0x0000000460127c10 */ /* 0x000fe4000ff7e0ff */
[----:B------:R-:W-:Y:S02]  /*1330*/  IADD3.X R13, R94, UR5, RZ, P1, !PT ;  /* 0x000000055e0d7c10 */ /* 0x000fe40008ffe4ff */
[----:B------:R-:W-:Y:S01]  /*1340*/  IADD3 R20, P1, R108, UR4, RZ ;  /* 0x000000046c147c10 */ /* 0x000fe2000ff3e0ff */
[----:B------:R-:W-:Y:S01]  /*1350*/  USHF.L.U32 UR7, UR6, 0x7, URZ ;  /* 0x0000000706077899 */ /* 0x000fe2000800063f */
[----:B------:R-:W-:Y:S01]  /*1360*/  IADD3.X R15, R97, UR5, RZ, P2, !PT ;  /* 0x00000005610f7c10 */ /* 0x000fe200097fe4ff */
[----:B------:R-:W-:Y:S01]  /*1370*/  ULEA UR6, UR16, UR14, 0xe ;  /* 0x0000000e10067291 */ /* 0x000fe2000f8e703f */
[----:B------:R-:W-:Y:S01]  /*1380*/  IADD3.X R19, R110, UR5, RZ, P3, !PT ;  /* 0x000000056e137c10 */ /* 0x000fe20009ffe4ff */
[----:B------:R-:W-:Y:S01]  /*1390*/  ULOP3.LUT UR7, UR7, 0x380, URZ, 0xc0, !UPT ;  /* 0x0000038007077892 */ /* 0x000fe2000f8ec03f */
[----:B------:R-:W-:Y:S01]  /*13a0*/  IADD3.X R21, R109, UR5, RZ, P1, !PT ;  /* 0x000000056d157c10 */ /* 0x000fe20008ffe4ff */
[----:B------:R-:W-:-:S02]  /*13b0*/  USHF.R.U32.HI UR8, URZ, 0x4, UR6 ;  /* 0x000000043f087899 */ /* 0x000fc40008011606 */
[----:B------:R-:W-:Y:S02]  /*13c0*/  UIADD3 UR6, UR6, 0x14000, URZ ;  /* 0x0001400006067890 */ /* 0x000fe4000fffe03f */
[----:B------:R-:W-:Y:S02]  /*13d0*/  ULOP3.LUT UR8, UR8, 0x3fff, URZ, 0xc0, !UPT ;  /* 0x00003fff08087892 */ /* 0x000fe4000f8ec03f */
[----:B------:R-:W-:Y:S02]  /*13e0*/  USHF.R.U32.HI UR6, URZ, 0x4, UR6 ;  /* 0x000000043f067899 */ /* 0x000fe40008011606 */
[----:B------:R-:W-:Y:S02]  /*13f0*/  UIADD3 UR12, UP0, UR7, UR8, URZ ;  /* 0x00000008070c7290 */ /* 0x000fe4000ff1e03f */
[----:B------:R-:W-:Y:S02]  /*1400*/  ULOP3.LUT UR6, UR6, 0x3fff, URZ, 0xc0, !UPT ;  /* 0x00003fff06067892 */ /* 0x000fe4000f8ec03f */
[----:B------:R-:W-:-:S02]  /*1410*/  UIADD3.X UR13, URZ, URZ, URZ, UP0, !UPT ;  /* 0x0000003f3f0d7290 */ /* 0x000fc400087fe43f */
[----:B------:R-:W-:Y:S02]  /*1420*/  ULOP3.LUT UR10, UR6, 0x4000000, URZ, 0xfc, !UPT ;  /* 0x04000000060a7892 */ /* 0x000fe4000f8efc3f */
[----:B------:R-:W-:Y:S02]  /*1430*/  ULOP3.LUT UR8, UR12, 0x4000000, URZ, 0xfc, !UPT ;  /* 0x040000000c087892 */ /* 0x000fe4000f8efc3f */
[----:B------:R-:W-:Y:S01]  /*1440*/  ULOP3.LUT UR9, UR13, 0x40000040, URZ, 0xfc, !UPT ;  /* 0x400000400d097892 */ /* 0x000fe2000f8efc3f */
[----:B------:R-:W-:Y:S01]  /*1450*/  UMOV UR7, URZ ;  /* 0x0000003f00077c82 */ /* 0x000fe20008000000 */
[----:B------:R-:W-:-:S04]  /*1460*/  UISETP.GE.AND UP0, UPT, UR15, 0x5, UPT ;  /* 0x000000050f00788c */ /* 0x000fc8000bf06270 */
[----:B------:R-:W-:-:S03]  /*1470*/  USEL UR15, UR15, URZ, !UP0 ;  /* 0x0000003f0f0f7287 */ /* 0x000fc6000c000000 */
[----:B------:R-:W-:Y:S01]  /*1480*/  HGMMA.64x128x16.F32.BF16 R24, gdesc[UR8], R24 ;  /* 0x01e00000081879f0 */ /* 0x000fe20008701818 */
[----:B------:R-:W-:Y:S01]  /*1490*/  UMOV UR8, 0x4000002 ;  /* 0x0400000200087882 */ /* 0x000fe20000000000 */
[----:B------:R-:W-:Y:S02]  /*14a0*/  UMOV UR9, 0x40000040 ;  /* 0x4000004000097882 */ /* 0x000fe40000000000 */
[----:B------:R-:W-:Y:S02]  /*14b0*/  UIADD3.64 UR10, UR6, UR8, URZ ;  /* 0x00000008060a7297 */ /* 0x000fe4000fffe03f */
[----:B------:R-:W-:-:S09]  /*14c0*/  UIADD3.64 UR8, UR12, UR8, URZ ;  /* 0x000000080c087297 */ /* 0x000fd2000fffe03f */
        /* <DEDUP_REMOVED lines=9> */
[----:B------:R-:W-:Y:S02]  /*1560*/  UIADD3.64 UR8, UR12, UR8, URZ ;  /* 0x000000080c087297 */ /* 0x000fe4000fffe03f */
[----:B------:R-:W-:-:S06]  /*1570*/  ULEA UR6, UR15, UR14, 0xe ;  /* 0x0000000e0f067291 */ /* 0x000fcc000f8e703f */
[----:B------:R-:W-:Y:S02]  /*1580*/  LEA R101, R9, UR6, 0x1 ;  /* 0x0000000609657c11 */ /* 0x000fe4000f8e08ff */
[----:B------:R-:W-:Y:S02]  /*1590*/  LEA R103, R4, UR6, 0x1 ;  /* 0x0000000604677c11 */ /* 0x000fe4000f8e08ff */
[----:B------:R-:W-:Y:S02]  /*15a0*/  LEA R105, R6, UR6, 0x1 ;  /* 0x0000000606697c11 */ /* 0x000fe4000f8e08ff */
[----:B------:R-:W-:Y:S01]  /*15b0*/  LEA R107, R8, UR6, 0x1 ;  /* 0x00000006086b7c11 */ /* 0x000fe2000f8e08ff */
[----:B------:R-:W-:Y:S03]  /*15c0*/  HGMMA.64x128x16.F32.BF16 R24, gdesc[UR8], R24, gsb0 ;  /* 0x01e00000081879f0 */ /* 0x000fe60008001818 */
[----:B------:R-:W-:-:S02]  /*15d0*/  WARPGROUP.DEPBAR.LE gsb0, 0x1 ;  /* 0x00008000000079c5 */ /* 0x000fc40000010100 */
[----:B------:R-:W-:Y:S06]  /*15e0*/  BAR.SYNC.DEFER_BLOCKING 0x0 ;  /* 0x0000000000007b1d */ /* 0x000fec0000010000 */
[----:B------:R-:W-:Y:S01]  /*15f0*/  @!PT LDS RZ, [RZ] ;  /* 0x00000000fffff984 */ /* 0x000fe20000000800 */
[----:B------:R-:W-:Y:S01]  /*1600*/  @!PT LDS RZ, [RZ] ;  /* 0x00000000fffff984 */ /* 0x000fe20000000800 */
[----:B------:R-:W-:Y:S01]  /*1610*/  @!PT LDS RZ, [RZ] ;  /* 0x00000000fffff984 */ /* 0x000fe20000000800 */
[----:B------:R1:W-:Y:S04]  /*1620*/  LDGSTS.E.BYPASS.128 [R101], desc[UR18][R22.64], !P0 ;  /* 0x0000000016657fae */ /* 0x0003e8000c101c52 */
[----:B------:R-:W-:Y:S04]  /*1630*/  LDGSTS.E.BYPASS.128 [R103], desc[UR18][R92.64], !P0 ;  /* 0x000000005c677fae */ /* 0x000fe8000c101c52 */
[----:B------:R-:W-:Y:S01]  /*1640*/  LDGSTS.E.BYPASS.128 [R105], desc[UR18][R16.64], !P0 ;  /* 0x0000000010697fae */ /* 0x000fe2000c101c52 */
[----:B-1----:R-:W-:-:S03]  /*1650*/  IADD3 R22, P4, R104, UR4, RZ ;  /* 0x0000000468167c10 */ /* 0x002fc6000ff9e0ff */
[----:B------:R1:W-:Y:S01]  /*1660*/  LDGSTS.E.BYPASS.128 [R107], desc[UR18][R12.64], !P0 ;  /* 0x000000000c6b7fae */ /* 0x0003e2000c101c52 */
[----:B------:R-:W-:Y:S01]  /*1670*/  UIADD3 UR4, UP0, UR4, 0x80, URZ ;  /* 0x0000008004047890 */ /* 0x000fe2000ff1e03f */
[----:B------:R-:W-:Y:S02]  /*1680*/  IADD3.X R23, R106, UR5, RZ, P4, !PT ;  /* 0x000000056a177c10 */ /* 0x000fe4000a7fe4ff */
[----:B------:R-:W0:Y:S01]  /*1690*/  LDGDEPBAR ;  /* 0x00000000000079af */ /* 0x000e220000000000 */
[----:B------:R-:W-:-:S03]  /*16a0*/  UIADD3.X UR5, URZ, UR5, URZ, UP0, !UPT ;  /* 0x000000053f057290 */ /* 0x000fc600087fe43f */
[----:B------:R2:W-:Y:S04]  /*16b0*/  LDGSTS.E.BYPASS.128 [R101+0x14000], desc[UR18][R14.64], !P0 ;  /* 0x140000000e657fae */ /* 0x0005e8000c101c52 */
[----:B------:R2:W-:Y:S01]  /*16c0*/  LDGSTS.E.BYPASS.128 [R103+0x14000], desc[UR18][R18.64], !P0 ;  /* 0x1400000012677fae */ /* 0x0005e2000c101c52 */
[----:B-1----:R-:W-:-:S03]  /*16d0*/  IMAD.MOV.U32 R12, RZ, RZ, R100 ;  /* 0x000000ffff0c7224 */ /* 0x002fc600078e0064 */
[----:B------:R2:W-:Y:S04]  /*16e0*/  LDGSTS.E.BYPASS.128 [R105+0x14000], desc[UR18][R20.64], !P0 ;  /* 0x1400000014697fae */ /* 0x0005e8000c101c52 */
[----:B------:R2:W-:Y:S01]  /*16f0*/  LDGSTS.E.BYPASS.128 [R107+0x14000], desc[UR18][R22.64], !P0 ;  /* 0x14000000166b7fae */ /* 0x0005e2000c101c52 */
[----:B------:R-:W-:-:S03]  /*1700*/  ISETP.GE.U32.AND P0, PT, R100, 0xbc0, PT ;  /* 0x00000bc06400780c */ /* 0x000fc60003f06070 */
[----:B------:R-:W0:Y:S10]  /*1710*/  LDGDEPBAR ;  /* 0x00000000000079af */ /* 0x000e340000000000 */
[----:B--2---:R-:W-:Y:S05]  /*1720*/  @!P0 BRA `(.L_x_0) ;  /* 0xfffffff800ac8947 */ /* 0x004fea000383ffff */
[----:B------:R-:W-:Y:S02]  /*1730*/  WARPGROUP.DEPBAR.LE gsb0, 0x0 ;  /* 0x00008000000079c5 */ /* 0x000fe40000010000 */
[----:B------:R-:W-:-:S04]  /*1740*/  DEPBAR.LE SB0, 0x0 ;  /* 0x000080000000791a */ /* 0x000fc80000000000 */
[----:B------:R-:W-:Y:S02]  /*1750*/  SHF.R.U32.HI R4, RZ, 0x1, R7 ;  /* 0x00000001ff047819 */ /* 0x000fe40000011607 */
[----:B------:R-:W-:Y:S02]  /*1760*/  LOP3.LUT R98, R98, 0x7, RZ, 0xc0, !PT ;  /* 0x0000000762627812 */ /* 0x000fe400078ec0ff */
[----:B------:R-:W-:Y:S02]  /*1770*/  LOP3.LUT R7, R7, 0xf, RZ, 0xc0, !PT ;  /* 0x0000000f07077812 */ /* 0x000fe400078ec0ff */
[----:B------:R-:W-:Y:S01]  /*1780*/  LOP3.LUT R4, R4, 0x8, RZ, 0xc0, !PT ;  /* 0x0000000804047812 */ /* 0x000fe200078ec0ff */
[----:B------:R-:W-:Y:S01]  /*1790*/  IMAD.SHL.U32 R6, R98, 0x2, RZ ;  /* 0x0000000262067824 */ /* 0x000fe200078e00ff */
[----:B------:R-:W-:Y:S02]  /*17a0*/  F2FP.BF16.F32.PACK_AB R24, R25, R24 ;  /* 0x000000181918723e */ /* 0x000fe400000010ff */
[----:B------:R-:W-:Y:S01]  /*17b0*/  F2FP.BF16.F32.PACK_AB R25, R27, R26 ;  /* 0x0000001a1b19723e */ /* 0x000fe200000010ff */
[----:B------:R-:W-:Y:S01]  /*17c0*/  IMAD R7, R7, 0x88, R4 ;  /* 0x0000008807077824 */ /* 0x000fe200078e0204 */
[----:B------:R-:W-:-:S02]  /*17d0*/  LOP3.LUT R99, R6, R99, RZ, 0xfc, !PT ;  /* 0x0000006306637212 */ /* 0x000fc400078efcff */
[----:B------:R-:W-:Y:S01]  /*17e0*/  LOP3.LUT R4, R2, 0x78, RZ, 0xc0, !PT ;  /* 0x0000007802047812 */ /* 0x000fe200078ec0ff */
[----:B------:R-:W-:Y:S01]  /*17f0*/  IMAD R7, R98, 0x880, R7 ;  /* 0x0000088062077824 */ /* 0x000fe200078e0207 */
[----:B------:R-:W-:Y:S02]  /*1800*/  F2FP.BF16.F32.PACK_AB R32, R33, R32 ;  /* 0x000000202120723e */ /* 0x000fe400000010ff */
[----:B------:R-:W-:Y:S01]  /*1810*/  F2FP.BF16.F32.PACK_AB R26, R29, R28 ;  /* 0x0000001c1d1a723e */ /* 0x000fe200000010ff */
[----:B------:R-:W-:Y:S01]  /*1820*/  IMAD R99, R99, 0x88, R4 ;  /* 0x0000008863637824 */ /* 0x000fe200078e0204 */
[----:B------:R-:W-:Y:S02]  /*1830*/  F2FP.BF16.F32.PACK_AB R27, R31, R30 ;  /* 0x0000001e1f1b723e */ /* 0x000fe400000010ff */
[----:B------:R-:W-:Y:S02]  /*1840*/  F2FP.BF16.F32.PACK_AB R33, R35, R34 ;  /* 0x000000222321723e */ /* 0x000fe400000010ff */
[----:B------:R-:W-:-:S02]  /*1850*/  F2FP.BF16.F32.PACK_AB R40, R41, R40 ;  /* 0x000000282928723e */ /* 0x000fc400000010ff */
[----:B------:R-:W-:Y:S01]  /*1860*/  LEA R4, R7, UR14, 0x1 ;  /* 0x0000000e07047c11 */ /* 0x000fe2000f8e08ff */
[----:B------:R-:W-:Y:S01]  /*1870*/  BAR.SYNC.DEFER_BLOCKING 0x0 ;  /* 0x0000000000007b1d */ /* 0x000fe20000010000 */
[----:B------:R-:W-:Y:S02]  /*1880*/  F2FP.BF16.F32.PACK_AB R34, R37, R36 ;  /* 0x000000242522723e */ /* 0x000fe400000010ff */
[----:B------:R-:W-:Y:S02]  /*1890*/  F2FP.BF16.F32.PACK_AB R35, R39, R38 ;  /* 0x000000262723723e */ /* 0x000fe400000010ff */
[----:B------:R-:W-:-:S03]  /*18a0*/  F2FP.BF16.F32.PACK_AB R41, R43, R42 ;  /* 0x0000002a2b29723e */ /* 0x000fc600000010ff */
[----:B------:R-:W1:Y:S01]  /*18b0*/  LDC.64 R6, c[0x0][0x220] ;  /* 0x00008800ff067b82 */ /* 0x000e620000000a00 */
[----:B------:R-:W-:Y:S02]  /*18c0*/  F2FP.BF16.F32.PACK_AB R48, R49, R48 ;  /* 0x000000303130723e */ /* 0x000fe400000010ff */
[----:B------:R-:W-:Y:S02]  /*18d0*/  F2FP.BF16.F32.PACK_AB R42, R45, R44 ;  /* 0x0000002c2d2a723e */ /* 0x000fe400000010ff */
[----:B------:R-:W-:Y:S02]  /*18e0*/  F2FP.BF16.F32.PACK_AB R43, R47, R46 ;  /* 0x0000002e2f2b723e */ /* 0x000fe400000010ff */
[----:B------:R-:W-:Y:S02]  /*18f0*/  F2FP.BF16.F32.PACK_AB R49, R51, R50 ;  /* 0x000000323331723e */ /* 0x000fe400000010ff */
[----:B------:R-:W-:Y:S02]  /*1900*/  F2FP.BF16.F32.PACK_AB R56, R57, R56 ;  /* 0x000000383938723e */ /* 0x000fe400000010ff */
[----:B------:R-:W-:-:S02]  /*1910*/  F2FP.BF16.F32.PACK_AB R50, R53, R52 ;  /* 0x000000343532723e */ /* 0x000fc400000010ff */
[----:B------:R-:W-:Y:S02]  /*1920*/  F2FP.BF16.F32.PACK_AB R51, R55, R54 ;  /* 0x000000363733723e */ /* 0x000fe400000010ff */
[----:B------:R-:W-:Y:S02]  /*1930*/  F2FP.BF16.F32.PACK_AB R57, R59, R58 ;  /* 0x0000003a3b39723e */ /* 0x000fe400000010ff */
[----:B------:R-:W-:Y:S01]  /*1940*/  F2FP.BF16.F32.PACK_AB R64, R65, R64 ;  /* 0x000000404140723e */ /* 0x000fe200000010ff */
[----:B------:R-:W-:Y:S01]  /*1950*/  STSM.16.M88.4 [R4], R24 ;  /* 0x0000001804007844 */ /* 0x000fe20000000200 */
[----:B------:R-:W-:Y:S02]  /*1960*/  F2FP.BF16.F32.PACK_AB R58, R61, R60 ;  /* 0x0000003c3d3a723e */ /* 0x000fe400000010ff */
[----:B------:R-:W-:Y:S01]  /*1970*/  F2FP.BF16.F32.PACK_AB R59, R63, R62 ;  /* 0x0000003e3f3b723e */ /* 0x000fe200000010ff */
[----:B------:R2:W-:Y:S01]  /*1980*/  STSM.16.M88.4 [R4+0x20], R32 ;  /* 0x0000202004007844 */ /* 0x0005e20000000200 */
[----:B------:R-:W-:-:S02]  /*1990*/  F2FP.BF16.F32.PACK_AB R65, R67, R66 ;  /* 0x000000424341723e */ /* 0x000fc400000010ff */
[----:B------:R-:W-:Y:S01]  /*19a0*/  F2FP.BF16.F32.PACK_AB R72, R73, R72 ;  /* 0x000000484948723e */ /* 0x000fe200000010ff */
[----:B------:R-:W-:Y:S01]  /*19b0*/  STSM.16.M88.4 [R4+0x40], R40 ;  /* 0x0000402804007844 */ /* 0x000fe20000000200 */
[----:B------:R-:W-:Y:S02]  /*19c0*/  F2FP.BF16.F32.PACK_AB R66, R69, R68 ;  /* 0x000000444542723e */ /* 0x000fe400000010ff */
[----:B------:R-:W-:Y:S01]  /*19d0*/  F2FP.BF16.F32.PACK_AB R67, R71, R70 ;  /* 0x000000464743723e */ /* 0x000fe200000010ff */
[----:B------:R-:W-:Y:S01]  /*19e0*/  STSM.16.M88.4 [R4+0x60], R48 ;  /* 0x0000603004007844 */ /* 0x000fe20000000200 */
[----:B------:R-:W-:Y:S02]  /*19f0*/  F2FP.BF16.F32.PACK_AB R73, R75, R74 ;  /* 0x0000004a4b49723e */ /* 0x000fe400000010ff */
[----:B------:R-:W-:Y:S01]  /*1a00*/  F2FP.BF16.F32.PACK_AB R80, R81, R80 ;  /* 0x000000505150723e */ /* 0x000fe200000010ff */
[----:B------:R-:W-:Y:S01]  /*1a10*/  STSM.16.M88.4 [R4+0x80], R56 ;  /* 0x0000803804007844 */ /* 0x000fe20000000200 */
[----:B------:R-:W-:-:S02]  /*1a20*/  F2FP.BF16.F32.PACK_AB R74, R77, R76 ;  /* 0x0000004c4d4a723e */ /* 0x000fc400000010ff */
[----:B------:R-:W-:Y:S01]  /*1a30*/  F2FP.BF16.F32.PACK_AB R75, R79, R78 ;  /* 0x0000004e4f4b723e */ /* 0x000fe200000010ff */
[----:B------:R-:W-:Y:S01]  /*1a40*/  STSM.16.M88.4 [R4+0xa0], R64 ;  /* 0x0000a04004007844 */ /* 0x000fe20000000200 */
[----:B------:R-:W-:Y:S02]  /*1a50*/  F2FP.BF16.F32.PACK_AB R81, R83, R82 ;  /* 0x000000525351723e */ /* 0x000fe400000010ff */
[----:B------:R-:W-:Y:S01]  /*1a60*/  F2FP.BF16.F32.PACK_AB R82, R85, R84 ;  /* 0x000000545552723e */ /* 0x000fe200000010ff */
[----:B------:R-:W-:Y:S01]  /*1a70*/  STSM.16.M88.4 [R4+0xc0], R72 ;  /* 0x0000c04804007844 */ /* 0x000fe20000000200 */
[----:B------:R-:W-:Y:S02]  /*1a80*/  F2FP.BF16.F32.PACK_AB R83, R87, R86 ;  /* 0x000000565753723e */ /* 0x000fe400000010ff */
[----:B------:R-:W-:Y:S02]  /*1a90*/  LEA R99, R99, UR14, 0x1 ;  /* 0x0000000e63637c11 */ /* 0x000fe4000f8e08ff */
[----:B------:R-:W-:Y:S01]  /*1aa0*/  LOP3.LUT R2, R5, 0x78, R2, 0xf8, !PT ;  /* 0x0000007805027812 */ /* 0x000fe200078ef802 */
[----:B------:R1:W-:Y:S01]  /*1ab0*/  STSM.16.M88.4 [R4+0xe0], R80 ;  /* 0x0000e05004007844 */ /* 0x0003e20000000200 */
[C---:B------:R-:W-:Y:S01]  /*1ac0*/  LOP3.LUT R5, R3.reuse, 0x10, RZ, 0xfc, !PT ;  /* 0x0000001003057812 */ /* 0x040fe200078efcff */
[----:B------:R-:W-:Y:S01]  /*1ad0*/  BAR.SYNC.DEFER_BLOCKING 0x0 ;  /* 0x0000000000007b1d */ /* 0x000fe20000010000 */
[----:B------:R-:W-:Y:S01]  /*1ae0*/  ISETP.GE.AND P0, PT, R2, 0x3000, PT ;  /* 0x000030000200780c */ /* 0x000fe20003f06270 */
[C---:B------:R-:W-:Y:S01]  /*1af0*/  IMAD R37, R3.reuse, 0x3000, R2 ;  /* 0x0000300003257824 */ /* 0x040fe200078e0202 */
[----:B------:R-:W-:-:S02]  /*1b00*/  LOP3.LUT R29, R3, 0x20, RZ, 0xfc, !PT ;  /* 0x00000020031d7812 */ /* 0x000fc400078efcff */
[-C--:B------:R-:W-:Y:S01]  /*1b10*/  ISETP.LT.AND P1, PT, R3, R0.reuse, !P0 ;  /* 0x000000000300720c */ /* 0x080fe20004721270 */
[----:B--2---:R-:W-:Y:S01]  /*1b20*/  VIADD R35, R37, 0x30000 ;  /* 0x0003000025237836 */ /* 0x004fe20000000000 */
[----:B------:R-:W-:Y:S01]  /*1b30*/  LOP3.LUT R31, R3, 0x30, RZ, 0xfc, !PT ;  /* 0x00000030031f7812 */ /* 0x000fe200078efcff */
[----:B------:R-:W-:Y:S01]  /*1b40*/  VIADD R39, R37, 0x120000 ;  /* 0x0012000025277836 */ /* 0x000fe20000000000 */
[----:B------:R-:W-:Y:S02]  /*1b50*/  LOP3.LUT R33, R3, 0x40, RZ, 0xfc, !PT ;  /* 0x0000004003217812 */ /* 0x000fe400078efcff */
[-C--:B------:R-:W-:Y:S01]  /*1b60*/  ISETP.LT.AND P6, PT, R5, R0.reuse, !P0 ;  /* 0x000000000500720c */ /* 0x080fe200047c1270 */
[----:B-1----:R-:W-:Y:S01]  /*1b70*/  IMAD.WIDE R4, R37, 0x2, R6 ;  /* 0x0000000225047825 */ /* 0x002fe200078e0206 */
[-C--:B------:R-:W-:Y:S02]  /*1b80*/  ISETP.LT.AND P5, PT, R29, R0.reuse, !P0 ;  /* 0x000000001d00720c */ /* 0x080fe400047a1270 */
[----:B------:R-:W-:-:S02]  /*1b90*/  ISETP.LT.AND P4, PT, R31, R0, !P0 ;  /* 0x000000001f00720c */ /* 0x000fc40004781270 */
[----:B------:R-:W-:Y:S02]  /*1ba0*/  LOP3.LUT R29, R3, 0x50, RZ, 0xfc, !PT ;  /* 0x00000050031d7812 */ /* 0x000fe400078efcff */
[-C--:B------:R-:W-:Y:S02]  /*1bb0*/  ISETP.LT.AND P3, PT, R33, R0.reuse, !P0 ;  /* 0x000000002100720c */ /* 0x080fe40004761270 */
[C---:B------:R-:W-:Y:S02]  /*1bc0*/  LOP3.LUT R31, R3.reuse, 0x60, RZ, 0xfc, !PT ;  /* 0x00000060031f7812 */ /* 0x040fe400078efcff */
[----:B------:R-:W-:Y:S01]  /*1bd0*/  LOP3.LUT R33, R3, 0x70, RZ, 0xfc, !PT ;  /* 0x0000007003217812 */ /* 0x000fe200078efcff */
[----:B------:R-:W1:Y:S01]  /*1be0*/  LDS.128 R44, [R99] ;  /* 0x00000000632c7984 */ /* 0x000e620000000c00 */
[----:B------:R-:W-:Y:S01]  /*1bf0*/  ISETP.LT.AND P2, PT, R29, R0, !P0 ;  /* 0x000000001d00720c */ /* 0x000fe20004741270 */
[----:B------:R-:W-:Y:S02]  /*1c00*/  VIADD R29, R37, 0x60000 ;  /* 0x00060000251d7836 */ /* 0x000fe40000000000 */
[----:B------:R-:W2:Y:S01]  /*1c10*/  LDS.128 R52, [R99+0x1100] ;  /* 0x0011000063347984 */ /* 0x000ea20000000c00 */
[----:B------:R-:W-:-:S03]  /*1c20*/  IMAD.WIDE R2, R35, 0x2, R6 ;  /* 0x0000000223027825 */ /* 0x000fc600078e0206 */
[----:B------:R-:W3:Y:S01]  /*1c30*/  LDS.128 R24, [R99+0x2200] ;  /* 0x0022000063187984 */ /* 0x000ee20000000c00 */
[----:B------:R-:W-:Y:S02]  /*1c40*/  VIADD R35, R37, 0xf0000 ;  /* 0x000f000025237836 */ /* 0x000fe40000000000 */
[--C-:B------:R-:W-:Y:S01]  /*1c50*/  IMAD.WIDE R28, R29, 0x2, R6.reuse ;  /* 0x000000021d1c7825 */ /* 0x100fe200078e0206 */
[----:B------:R-:W4:Y:S04]  /*1c60*/  LDS.128 R20, [R99+0x3300] ;  /* 0x0033000063147984 */ /* 0x000f280000000c00 */
[----:B------:R-:W5:Y:S04]  /*1c70*/  LDS.128 R16, [R99+0x4400] ;  /* 0x0044000063107984 */ /* 0x000f680000000c00 */
[----:B------:R-:W5:Y:S04]  /*1c80*/  LDS.128 R12, [R99+0x5500] ;  /* 0x00550000630c7984 */ /* 0x000f680000000c00 */
[----:B------:R-:W5:Y:S04]  /*1c90*/  LDS.128 R8, [R99+0x6600] ;  /* 0x0066000063087984 */ /* 0x000f680000000c00 */
[----:B-1----:R1:W-:Y:S01]  /*1ca0*/  @P1 STG.E.128 desc[UR18][R4.64], R44 ;  /* 0x0000002c04001986 */ /* 0x0023e2000c101d12 */
[-C--:B------:R-:W-:Y:S01]  /*1cb0*/  ISETP.LT.AND P1, PT, R31, R0.reuse, !P0 ;  /* 0x000000001f00720c */ /* 0x080fe20004721270 */
[----:B------:R-:W-:Y:S01]  /*1cc0*/  VIADD R31, R37, 0x90000 ;  /* 0x00090000251f7836 */ /* 0x000fe20000000000 */
[----:B------:R-:W-:Y:S01]  /*1cd0*/  ISETP.LT.AND P0, PT, R33, R0, !P0 ;  /* 0x000000002100720c */ /* 0x000fe20004701270 */
[----:B------:R-:W-:Y:S01]  /*1ce0*/  VIADD R33, R37, 0xc0000 ;  /* 0x000c000025217836 */ /* 0x000fe20000000000 */
[----:B--2---:R2:W-:Y:S01]  /*1cf0*/  @P6 STG.E.128 desc[UR18][R2.64], R52 ;  /* 0x0000003402006986 */ /* 0x0045e2000c101d12 */
[----:B------:R-:W-:-:S03]  /*1d00*/  IMAD.WIDE R30, R31, 0x2, R6 ;  /* 0x000000021f1e7825 */ /* 0x000fc600078e0206 */
[----:B---3--:R2:W-:Y:S04]  /*1d10*/  @P5 STG.E.128 desc[UR18][R28.64], R24 ;  /* 0x000000181c005986 */ /* 0x0085e8000c101d12 */
[----:B----4-:R2:W-:Y:S01]  /*1d20*/  @P4 STG.E.128 desc[UR18][R30.64], R20 ;  /* 0x000000141e004986 */ /* 0x0105e2000c101d12 */
[----:B-1----:R-:W-:-:S04]  /*1d30*/  IMAD.WIDE R4, R33, 0x2, R6 ;  /* 0x0000000221047825 */ /* 0x002fc800078e0206 */
[--C-:B------:R-:W-:Y:S01]  /*1d40*/  IMAD.WIDE R32, R35, 0x2, R6.reuse ;  /* 0x0000000223207825 */ /* 0x100fe200078e0206 */
[----:B-----5:R2:W-:Y:S03]  /*1d50*/  @P3 STG.E.128 desc[UR18][R4.64], R16 ;  /* 0x0000001004003986 */ /* 0x0205e6000c101d12 */
[----:B------:R-:W-:Y:S01]  /*1d60*/  IMAD.WIDE R34, R39, 0x2, R6 ;  /* 0x0000000227227825 */ /* 0x000fe200078e0206 */
[----:B------:R2:W-:Y:S04]  /*1d70*/  @P2 STG.E.128 desc[UR18][R32.64], R12 ;  /* 0x0000000c20002986 */ /* 0x0005e8000c101d12 */
[----:B------:R2:W-:Y:S01]  /*1d80*/  @P1 STG.E.128 desc[UR18][R34.64], R8 ;  /* 0x0000000822001986 */ /* 0x0005e2000c101d12 */
[----:B------:R-:W-:Y:S05]  /*1d90*/  @!P0 EXIT ;  /* 0x000000000000894d */ /* 0x000fea0003800000 */
[----:B------:R-:W1:Y:S01]  /*1da0*/  LDS.128 R96, [R99+0x7700] ;  /* 0x0077000063607984 */ /* 0x000e620000000c00 */
[----:B------:R-:W-:-:S04]  /*1db0*/  VIADD R37, R37, 0x150000 ;  /* 0x0015000025257836 */ /* 0x000fc80000000000 */
[----:B------:R-:W-:-:S05]  /*1dc0*/  IMAD.WIDE R6, R37, 0x2, R6 ;  /* 0x0000000225067825 */ /* 0x000fca00078e0206 */
[----:B-1----:R-:W-:Y:S01]  /*1dd0*/  STG.E.128 desc[UR18][R6.64], R96 ;  /* 0x0000006006007986 */ /* 0x002fe2000c101d12 */
[----:B------:R-:W-:Y:S05]  /*1de0*/  EXIT ;  /* 0x000000000000794d */ /* 0x000fea0003800000 */
.L_x_1:
[----:B------:R-:W-:-:S00]  /*1df0*/  BRA `(.L_x_1) ;  /* 0xfffffffc00fc7947 */ /* 0x000fc0000383ffff */
[----:B------:R-:W-:-:S00]  /*1e00*/  NOP ;  /* 0x0000000000007918 */ /* 0x000fc00000000000 */
[----:B------:R-:W-:-:S00]  /*1e10*/  NOP ;  /* 0x0000000000007918 */ /* 0x000fc00000000000 */
[----:B------:R-:W-:-:S00]  /*1e20*/  NOP ;  /* 0x0000000000007918 */ /* 0x000fc00000000000 */
[----:B------:R-:W-:-:S00]  /*1e30*/  NOP ;  /* 0x0000000000007918 */ /* 0x000fc00000000000 */
[----:B------:R-:W-:-:S00]  /*1e40*/  NOP ;  /* 0x0000000000007918 */ /* 0x000fc00000000000 */
[----:B------:R-:W-:-:S00]  /*1e50*/  NOP ;  /* 0x0000000000007918 */ /* 0x000fc00000000000 */
[----:B------:R-:W-:-:S00]  /*1e60*/  NOP ;  /* 0x0000000000007918 */ /* 0x000fc00000000000 */
[----:B------:R-:W-:-:S00]  /*1e70*/  NOP ;  /* 0x0000000000007918 */ /* 0x000fc00000000000 */
.L_x_2:


//--------------------- .nv.shared.triton_mm      --------------------------
	.section	.nv.shared.triton_mm,"aw",@nobits
	.sectionflags	@""
	.align	16
	.zero		1024


//--------------------- .nv.constant0.triton_mm   --------------------------
	.section	.nv.constant0.triton_mm,"a",@progbits
	.sectionflags	@""
	.align	4
.nv.constant0.triton_mm:
	.zero		560
